	.headerflags	@"EF_CUDA_TEXMODE_UNIFIED EF_CUDA_64BIT_ADDRESS EF_CUDA_ACCELERATORS EF_CUDA_SM90 EF_CUDA_VIRTUAL_SM(EF_CUDA_SM90)"
	.elftype	@"ET_EXEC"


//--------------------- .nv.info                  --------------------------
	.section	.nv.info,"",@"SHT_CUDA_INFO"
	.align	4


	//----- nvinfo : EIATTR_REGCOUNT
	.align		4
        /*0000*/ 	.byte	0x04, 0x2f
        /*0002*/ 	.short	(.L_3 - .L_2)
	.align		4
.L_2:
        /*0004*/ 	.word	index@(triton_poi_fused__native_batch_norm_legit_no_training_convolution_relu_15)
        /*0008*/ 	.word	0x00000017


	//----- nvinfo : EIATTR_MIN_STACK_SIZE
	.align		4
.L_3:
        /*000c*/ 	.byte	0x04, 0x12
        /*000e*/ 	.short	(.L_5 - .L_4)
	.align		4
.L_4:
        /*0010*/ 	.word	index@(triton_poi_fused__native_batch_norm_legit_no_training_convolution_relu_15)
        /*0014*/ 	.word	0x00000000


	//----- nvinfo : EIATTR_FRAME_SIZE
	.align		4
.L_5:
        /*0018*/ 	.byte	0x04, 0x11
        /*001a*/ 	.short	(.L_7 - .L_6)
	.align		4
.L_6:
        /*001c*/ 	.word	index@(triton_poi_fused__native_batch_norm_legit_no_training_convolution_relu_15)
        /*0020*/ 	.word	0x00000000


	//----- nvinfo : EIATTR_MIN_STACK_SIZE
	.align		4
.L_7:
        /*0024*/ 	.byte	0x04, 0x12
        /*0026*/ 	.short	(.L_9 - .L_8)
	.align		4
.L_8:
        /*0028*/ 	.word	index@(triton_poi_fused__native_batch_norm_legit_no_training_convolution_relu_15)
        /*002c*/ 	.word	0x00000000
.L_9:


//--------------------- .nv.info.triton_poi_fused__native_batch_norm_legit_no_training_convolution_relu_15 --------------------------
	.section	.nv.info.triton_poi_fused__native_batch_norm_legit_no_training_convolution_relu_15,"",@"SHT_CUDA_INFO"
	.sectionflags	@""
	.align	4


	//----- nvinfo : EIATTR_CUDA_API_VERSION
	.align		4
        /*0000*/ 	.byte	0x04, 0x37
        /*0002*/ 	.short	(.L_11 - .L_10)
.L_10:
        /*0004*/ 	.word	0x0000007c


	//----- nvinfo : EIATTR_KPARAM_INFO
	.align		4
.L_11:
        /*0008*/ 	.byte	0x04, 0x17
        /*000a*/ 	.short	(.L_13 - .L_12)
.L_12:
        /*000c*/ 	.word	0x00000000
        /*0010*/ 	.short	0x0007
        /*0012*/ 	.short	0x0038
        /*0014*/ 	.byte	0x00, 0xf0, 0x11, 0x00


	//----- nvinfo : EIATTR_KPARAM_INFO
	.align		4
.L_13:
        /*0018*/ 	.byte	0x04, 0x17
        /*001a*/ 	.short	(.L_15 - .L_14)
.L_14:
        /*001c*/ 	.word	0x00000000
        /*0020*/ 	.short	0x0006
        /*0022*/ 	.short	0x0030
        /*0024*/ 	.byte	0x00, 0xf4, 0x21, 0x00


	//----- nvinfo : EIATTR_KPARAM_INFO
	.align		4
.L_15:
        /*0028*/ 	.byte	0x04, 0x17
        /*002a*/ 	.short	(.L_17 - .L_16)
.L_16:
        /*002c*/ 	.word	0x00000000
        /*0030*/ 	.short	0x0005
        /*0032*/ 	.short	0x0028
        /*0034*/ 	.byte	0x00, 0xf4, 0x21, 0x00


	//----- nvinfo : EIATTR_KPARAM_INFO
	.align		4
.L_17:
        /*0038*/ 	.byte	0x04, 0x17
        /*003a*/ 	.short	(.L_19 - .L_18)
.L_18:
        /*003c*/ 	.word	0x00000000
        /*0040*/ 	.short	0x0004
        /*0042*/ 	.short	0x0020
        /*0044*/ 	.byte	0x00, 0xf4, 0x21, 0x00


	//----- nvinfo : EIATTR_KPARAM_INFO
	.align		4
.L_19:
        /*0048*/ 	.byte	0x04, 0x17
        /*004a*/ 	.short	(.L_21 - .L_20)
.L_20:
        /*004c*/ 	.word	0x00000000
        /*0050*/ 	.short	0x0003
        /*0052*/ 	.short	0x0018
        /*0054*/ 	.byte	0x00, 0xf4, 0x21, 0x00


	//----- nvinfo : EIATTR_KPARAM_INFO
	.align		4
.L_21:
        /*0058*/ 	.byte	0x04, 0x17
        /*005a*/ 	.short	(.L_23 - .L_22)
.L_22:
        /*005c*/ 	.word	0x00000000
        /*0060*/ 	.short	0x0002
        /*0062*/ 	.short	0x0010
        /*0064*/ 	.byte	0x00, 0xf4, 0x21, 0x00


	//----- nvinfo : EIATTR_KPARAM_INFO
	.align		4
.L_23:
        /*0068*/ 	.byte	0x04, 0x17
        /*006a*/ 	.short	(.L_25 - .L_24)
.L_24:
        /*006c*/ 	.word	0x00000000
        /*0070*/ 	.short	0x0001
        /*0072*/ 	.short	0x0008
        /*0074*/ 	.byte	0x00, 0xf4, 0x21, 0x00


	//----- nvinfo : EIATTR_KPARAM_INFO
	.align		4
.L_25:
        /*0078*/ 	.byte	0x04, 0x17
        /*007a*/ 	.short	(.L_27 - .L_26)
.L_26:
        /*007c*/ 	.word	0x00000000
        /*0080*/ 	.short	0x0000
        /*0082*/ 	.short	0x0000
        /*0084*/ 	.byte	0x00, 0xf4, 0x21, 0x00


	//----- nvinfo : EIATTR_SPARSE_MMA_MASK
	.align		4
.L_27:
        /*0088*/ 	.byte	0x03, 0x50
        /*008a*/ 	.short	0x0000


	//----- nvinfo : EIATTR_MAXREG_COUNT
	.align		4
        /*008c*/ 	.byte	0x03, 0x1b
        /*008e*/ 	.short	0x00ff


	//----- nvinfo : EIATTR_EXIT_INSTR_OFFSETS
	.align		4
        /*0090*/ 	.byte	0x04, 0x1c
        /*0092*/ 	.short	(.L_29 - .L_28)


	//   ....[0]....
.L_28:
        /*0094*/ 	.word	0x00000350


	//   ....[1]....
        /*0098*/ 	.word	0x00000370


	//----- nvinfo : EIATTR_REQNTID
	.align		4
.L_29:
        /*009c*/ 	.byte	0x04, 0x10
        /*009e*/ 	.short	(.L_31 - .L_30)
.L_30:
        /*00a0*/ 	.word	0x00000080
        /*00a4*/ 	.word	0x00000001
        /*00a8*/ 	.word	0x00000001


	//----- nvinfo : EIATTR_CBANK_PARAM_SIZE
	.align		4
.L_31:
        /*00ac*/ 	.byte	0x03, 0x19
        /*00ae*/ 	.short	0x003c


	//----- nvinfo : EIATTR_PARAM_CBANK
	.align		4
        /*00b0*/ 	.byte	0x04, 0x0a
        /*00b2*/ 	.short	(.L_33 - .L_32)
	.align		4
.L_32:
        /*00b4*/ 	.word	index@(.nv.constant0.triton_poi_fused__native_batch_norm_legit_no_training_convolution_relu_15)
        /*00b8*/ 	.short	0x0210
        /*00ba*/ 	.short	0x003c


	//----- nvinfo : EIATTR_SW_WAR
	.align		4
.L_33:
        /*00bc*/ 	.byte	0x04, 0x36
        /*00be*/ 	.short	(.L_35 - .L_34)
.L_34:
        /*00c0*/ 	.word	0x00000008
.L_35:


//--------------------- .nv.callgraph             --------------------------
	.section	.nv.callgraph,"",@"SHT_CUDA_CALLGRAPH"
	.align	4
	.sectionentsize	8
	.align		4
        /*0000*/ 	.word	0x00000000
	.align		4
        /*0004*/ 	.word	0xffffffff
	.align		4
        /*0008*/ 	.word	0x00000000
	.align		4
        /*000c*/ 	.word	0xfffffffe
	.align		4
        /*0010*/ 	.word	0x00000000
	.align		4
        /*0014*/ 	.word	0xfffffffd
	.align		4
        /*0018*/ 	.word	0x00000000
	.align		4
        /*001c*/ 	.word	0xfffffffc


//--------------------- .nv.constant4             --------------------------
	.section	.nv.constant4,"a",@progbits
	.align	8
	.align		8
.nv.constant4:
        /*0000*/ 	.dword	_$_str
	.align		8
        /*0008*/ 	.dword	_$_str_$_2


//--------------------- .text.triton_poi_fused__native_batch_norm_legit_no_training_convolution_relu_15 --------------------------
	.section	.text.triton_poi_fused__native_batch_norm_legit_no_training_convolution_relu_15,"ax",@progbits
	.align	128
        .global         triton_poi_fused__native_batch_norm_legit_no_training_convolution_relu_15
        .type           triton_poi_fused__native_batch_norm_legit_no_training_convolution_relu_15,@function
        .size           triton_poi_fused__native_batch_norm_legit_no_training_convolution_relu_15,(.L_x_1 - triton_poi_fused__native_batch_norm_legit_no_training_convolution_relu_15)
        .other          triton_poi_fused__native_batch_norm_legit_no_training_convolution_relu_15,@"STO_CUDA_ENTRY STV_DEFAULT"
triton_poi_fused__native_batch_norm_legit_no_training_convolution_relu_15:
.text.triton_poi_fused__native_batch_norm_legit_no_training_convolution_relu_15:
[----:B------:R-:W0:Y:S01]  /*0000*/  LDC R1, c[0x0][0x28] ;  /* 0x00000a00ff017b82 */ /* 0x000e220000000800 */
[----:B------:R-:W1:Y:S07]  /*0010*/  S2R R0, SR_TID.X ;  /* 0x0000000000007919 */ /* 0x000e6e0000002100 */
[----:B------:R-:W2:Y:S01]  /*0020*/  LDC.64 R12, c[0x0][0x228] ;  /* 0x00008a00ff0c7b82 */ /* 0x000ea20000000a00 */
[----:B------:R-:W-:Y:S01]  /*0030*/  CS2R R4, SRZ ;  /* 0x0000000000047805 */ /* 0x000fe2000001ff00 */
[----:B------:R-:W-:Y:S01]  /*0040*/  ULDC.64 UR4, c[0x0][0x208] ;  /* 0x0000820000047ab9 */ /* 0x000fe20000000a00 */
[----:B------:R-:W3:Y:S05]  /*0050*/  S2R R3, SR_CTAID.X ;  /* 0x0000000000037919 */ /* 0x000eea0000002500 */
[----:B------:R-:W4:Y:S08]  /*0060*/  LDC.64 R10, c[0x0][0x218] ;  /* 0x00008600ff0a7b82 */ /* 0x000f300000000a00 */
[----:B------:R-:W5:Y:S08]  /*0070*/  LDC.64 R14, c[0x0][0x220] ;  /* 0x00008800ff0e7b82 */ /* 0x000f700000000a00 */
[----:B------:R-:W5:Y:S01]  /*0080*/  LDC.64 R16, c[0x0][0x230] ;  /* 0x00008c00ff107b82 */ /* 0x000f620000000a00 */
[----:B-1----:R-:W-:-:S07]  /*0090*/  LOP3.LUT R0, R0, 0x7f, RZ, 0xc0, !PT ;  /* 0x0000007f00007812 */ /* 0x002fce00078ec0ff */
[----:B------:R-:W1:Y:S01]  /*00a0*/  LDC.64 R6, c[0x0][0x238] ;  /* 0x00008e00ff067b82 */ /* 0x000e620000000a00 */
[----:B---3--:R-:W-:Y:S02]  /*00b0*/  SHF.R.U32.HI R2, RZ, 0x18, R3 ;  /* 0x00000018ff027819 */ /* 0x008fe40000011603 */
[----:B------:R-:W-:Y:S02]  /*00c0*/  LEA R0, R3, R0, 0x7 ;  /* 0x0000000003007211 */ /* 0x000fe400078e38ff */
[----:B------:R-:W-:Y:S02]  /*00d0*/  SGXT.U32 R3, R2, 0x1 ;  /* 0x000000010203781a */ /* 0x000fe40000000000 */
[----:B------:R-:W-:Y:S02]  /*00e0*/  ISETP.GE.AND P0, PT, R0, 0x200, PT ;  /* 0x000002000000780c */ /* 0x000fe40003f06270 */
[----:B------:R-:W-:-:S04]  /*00f0*/  IADD3 R3, R0, R3, RZ ;  /* 0x0000000300037210 */ /* 0x000fc80007ffe0ff */
[----:B------:R-:W-:-:S04]  /*0100*/  LOP3.LUT R3, R3, 0xfffffffe, RZ, 0xc0, !PT ;  /* 0xfffffffe03037812 */ /* 0x000fc800078ec0ff */
[----:B------:R-:W-:Y:S02]  /*0110*/  IADD3 R19, R0, -R3, RZ ;  /* 0x8000000300137210 */ /* 0x000fe40007ffe0ff */
[----:B------:R-:W3:Y:S03]  /*0120*/  LDC.64 R2, c[0x0][0x210] ;  /* 0x00008400ff027b82 */ /* 0x000ee60000000a00 */
[----:B--2---:R-:W-:-:S05]  /*0130*/  IMAD.WIDE R12, R19, 0x4, R12 ;  /* 0x00000004130c7825 */ /* 0x004fca00078e020c */
[----:B------:R5:W2:Y:S01]  /*0140*/  @!P0 LDG.E.EL R4, desc[UR4][R12.64] ;  /* 0x000000040c048981 */ /* 0x000aa2000c2e1900 */
[----:B------:R-:W-:Y:S01]  /*0150*/  CS2R R8, SRZ ;  /* 0x0000000000087805 */ /* 0x000fe2000001ff00 */
[----:B----4-:R-:W-:-:S05]  /*0160*/  IMAD.WIDE R10, R19, 0x4, R10 ;  /* 0x00000004130a7825 */ /* 0x010fca00078e020a */
[----:B------:R4:W2:Y:S01]  /*0170*/  @!P0 LDG.E.EL R8, desc[UR4][R10.64] ;  /* 0x000000040a088981 */ /* 0x0008a2000c2e1900 */
[----:B-----5:R-:W-:-:S04]  /*0180*/  IMAD.WIDE R12, R19, 0x4, R14 ;  /* 0x00000004130c7825 */ /* 0x020fc800078e020e */
[----:B---3--:R-:W-:Y:S01]  /*0190*/  IMAD.WIDE R2, R0, 0x4, R2 ;  /* 0x0000000400027825 */ /* 0x008fe200078e0202 */
[----:B------:R-:W3:Y:S04]  /*01a0*/  @!P0 LDG.E.EL R9, desc[UR4][R12.64] ;  /* 0x000000040c098981 */ /* 0x000ee8000c2e1900 */
[----:B------:R-:W5:Y:S01]  /*01b0*/  @!P0 LDG.E R5, desc[UR4][R2.64] ;  /* 0x0000000402058981 */ /* 0x000f62000c1e1900 */
[----:B0-----:R-:W-:-:S04]  /*01c0*/  IMAD.WIDE R14, R19, 0x4, R16 ;  /* 0x00000004130e7825 */ /* 0x001fc800078e0210 */
[----:B-1----:R-:W-:Y:S01]  /*01d0*/  IMAD.WIDE R16, R19, 0x4, R6 ;  /* 0x0000000413107825 */ /* 0x002fe200078e0206 */
[----:B------:R-:W-:Y:S01]  /*01e0*/  CS2R R18, SRZ ;  /* 0x0000000000127805 */ /* 0x000fe2000001ff00 */
[----:B----4-:R-:W-:Y:S01]  /*01f0*/  HFMA2.MMA R11, -RZ, RZ, 1.625, 0 ;  /* 0x3e800000ff0b7435 */ /* 0x010fe200000001ff */
[----:B------:R-:W0:Y:S04]  /*0200*/  LDC.64 R6, c[0x0][0x240] ;  /* 0x00009000ff067b82 */ /* 0x000e280000000a00 */
[----:B------:R-:W4:Y:S04]  /*0210*/  @!P0 LDG.E.EL R18, desc[UR4][R14.64] ;  /* 0x000000040e128981 */ /* 0x000f28000c2e1900 */
[----:B------:R-:W4:Y:S01]  /*0220*/  @!P0 LDG.E.EL R19, desc[UR4][R16.64] ;  /* 0x0000000410138981 */ /* 0x000f22000c2e1900 */
[----:B0-----:R-:W-:-:S04]  /*0230*/  IMAD.WIDE R6, R0, 0x4, R6 ;  /* 0x0000000400067825 */ /* 0x001fc800078e0206 */
[----:B--2---:R-:W-:-:S04]  /*0240*/  FADD R4, R4, 9.9999997473787516356e-06 ;  /* 0x3727c5ac04047421 */ /* 0x004fc80000000000 */
[----:B------:R-:W0:Y:S02]  /*0250*/  MUFU.SQRT R20, R4 ;  /* 0x0000000400147308 */ /* 0x000e240000002000 */
[C---:B0-----:R-:W-:Y:S02]  /*0260*/  FSETP.GT.AND P1, PT, R20.reuse, 8.50705917302346158658e+37, PT ;  /* 0x7e8000001400780b */ /* 0x041fe40003f24000 */
[----:B------:R-:W-:-:S11]  /*0270*/  FSETP.GEU.AND P2, PT, R20, 1.175494350822287508e-38, PT ;  /* 0x008000001400780b */ /* 0x000fd60003f4e000 */
[----:B------:R-:W-:-:S04]  /*0280*/  @P1 FMUL R20, R20, 0.25 ;  /* 0x3e80000014141820 */ /* 0x000fc80000400000 */
[----:B------:R-:W-:-:S06]  /*0290*/  @!P2 FMUL R20, R20, 16777216 ;  /* 0x4b8000001414a820 */ /* 0x000fcc0000400000 */
[----:B------:R-:W0:Y:S01]  /*02a0*/  MUFU.RCP R20, R20 ;  /* 0x0000001400147308 */ /* 0x000e220000001000 */
[----:B------:R-:W-:Y:S01]  /*02b0*/  FSEL R11, R11, 1, P1 ;  /* 0x3f8000000b0b7808 */ /* 0x000fe20000800000 */
[----:B-----5:R-:W-:-:S04]  /*02c0*/  FADD R5, R8, R5 ;  /* 0x0000000508057221 */ /* 0x020fc80000000000 */
[----:B------:R-:W-:Y:S01]  /*02d0*/  @!P2 FMUL R11, R11, 16777216 ;  /* 0x4b8000000b0ba820 */ /* 0x000fe20000400000 */
[----:B---3--:R-:W-:-:S03]  /*02e0*/  FADD R9, R5, -R9 ;  /* 0x8000000905097221 */ /* 0x008fc60000000000 */
[----:B0-----:R-:W-:-:S04]  /*02f0*/  FMUL R4, R20, R11 ;  /* 0x0000000b14047220 */ /* 0x001fc80000400000 */
[----:B------:R-:W-:-:S04]  /*0300*/  FMUL R4, R9, R4 ;  /* 0x0000000409047220 */ /* 0x000fc80000400000 */
[----:B----4-:R-:W-:Y:S01]  /*0310*/  FFMA R4, R4, R18, R19 ;  /* 0x0000001204047223 */ /* 0x010fe20000000013 */
[----:B------:R0:W-:Y:S04]  /*0320*/  @!P0 STG.E desc[UR4][R2.64], R5 ;  /* 0x0000000502008986 */ /* 0x0001e8000c101904 */
[----:B------:R-:W-:-:S04]  /*0330*/  FSETP.GEU.AND P1, PT, R4, RZ, PT ;  /* 0x000000ff0400720b */ /* 0x000fc80003f2e000 */
[----:B------:R-:W-:Y:S01]  /*0340*/  FSEL R9, R4, RZ, P1 ;  /* 0x000000ff04097208 */ /* 0x000fe20000800000 */
[----:B0-----:R-:W-:Y:S08]  /*0350*/  @P0 EXIT ;  /* 0x000000000000094d */ /* 0x001ff00003800000 */
[----:B------:R-:W-:Y:S01]  /*0360*/  STG.E desc[UR4][R6.64], R9 ;  /* 0x0000000906007986 */ /* 0x000fe2000c101904 */
[----:B------:R-:W-:Y:S05]  /*0370*/  EXIT ;  /* 0x000000000000794d */ /* 0x000fea0003800000 */
.L_x_0:
[----:B------:R-:W-:-:S00]  /*0380*/  BRA `(.L_x_0) ;  /* 0xfffffffc00fc7947 */ /* 0x000fc0000383ffff */
[----:B------:R-:W-:-:S00]  /*0390*/  NOP ;  /* 0x0000000000007918 */ /* 0x000fc00000000000 */
        /* <DEDUP_REMOVED lines=14> */
.L_x_1:


//--------------------- .nv.global.init           --------------------------
	.section	.nv.global.init,"aw",@progbits
.nv.global.init:
	.type		_$_str,@object
	.size		_$_str,(_$_str_$_2 - _$_str)
_$_str:
        /*0000*/ 	.byte	0x5f, 0x5f, 0x43, 0x55, 0x44, 0x41, 0x5f, 0x46, 0x54, 0x5a, 0x00
	.type		_$_str_$_2,@object
	.size		_$_str_$_2,(.L_1 - _$_str_$_2)
_$_str_$_2:
        /*000b*/ 	.byte	0x5f, 0x5f, 0x43, 0x55, 0x44, 0x41, 0x5f, 0x50, 0x52, 0x45, 0x43, 0x5f, 0x53, 0x51, 0x52, 0x54
        /*001b*/ 	.byte	0x00
.L_1:


//--------------------- .nv.constant0.triton_poi_fused__native_batch_norm_legit_no_training_convolution_relu_15 --------------------------
	.section	.nv.constant0.triton_poi_fused__native_batch_norm_legit_no_training_convolution_relu_15,"a",@progbits
	.sectionflags	@""
	.align	4
.nv.constant0.triton_poi_fused__native_batch_norm_legit_no_training_convolution_relu_15:
	.zero		588
